	.headerflags	@"EF_CUDA_TEXMODE_UNIFIED EF_CUDA_64BIT_ADDRESS EF_CUDA_ACCELERATORS EF_CUDA_SM90 EF_CUDA_VIRTUAL_SM(EF_CUDA_SM90)"
	.elftype	@"ET_EXEC"


//--------------------- .nv.info                  --------------------------
	.section	.nv.info,"",@"SHT_CUDA_INFO"
	.align	4


	//----- nvinfo : EIATTR_REGCOUNT
	.align		4
        /*0000*/ 	.byte	0x04, 0x2f
        /*0002*/ 	.short	(.L_1 - .L_0)
	.align		4
.L_0:
        /*0004*/ 	.word	index@(triton_poi_fused_relu_threshold_backward_9)
        /*0008*/ 	.word	0x0000001c


	//----- nvinfo : EIATTR_MIN_STACK_SIZE
	.align		4
.L_1:
        /*000c*/ 	.byte	0x04, 0x12
        /*000e*/ 	.short	(.L_3 - .L_2)
	.align		4
.L_2:
        /*0010*/ 	.word	index@(triton_poi_fused_relu_threshold_backward_9)
        /*0014*/ 	.word	0x00000000


	//----- nvinfo : EIATTR_FRAME_SIZE
	.align		4
.L_3:
        /*0018*/ 	.byte	0x04, 0x11
        /*001a*/ 	.short	(.L_5 - .L_4)
	.align		4
.L_4:
        /*001c*/ 	.word	index@(triton_poi_fused_relu_threshold_backward_9)
        /*0020*/ 	.word	0x00000000


	//----- nvinfo : EIATTR_MIN_STACK_SIZE
	.align		4
.L_5:
        /*0024*/ 	.byte	0x04, 0x12
        /*0026*/ 	.short	(.L_7 - .L_6)
	.align		4
.L_6:
        /*0028*/ 	.word	index@(triton_poi_fused_relu_threshold_backward_9)
        /*002c*/ 	.word	0x00000000
.L_7:


//--------------------- .nv.info.triton_poi_fused_relu_threshold_backward_9 --------------------------
	.section	.nv.info.triton_poi_fused_relu_threshold_backward_9,"",@"SHT_CUDA_INFO"
	.sectionflags	@""
	.align	4


	//----- nvinfo : EIATTR_CUDA_API_VERSION
	.align		4
        /*0000*/ 	.byte	0x04, 0x37
        /*0002*/ 	.short	(.L_9 - .L_8)
.L_8:
        /*0004*/ 	.word	0x0000007c


	//----- nvinfo : EIATTR_KPARAM_INFO
	.align		4
.L_9:
        /*0008*/ 	.byte	0x04, 0x17
        /*000a*/ 	.short	(.L_11 - .L_10)
.L_10:
        /*000c*/ 	.word	0x00000000
        /*0010*/ 	.short	0x0003
        /*0012*/ 	.short	0x0018
        /*0014*/ 	.byte	0x00, 0xf0, 0x11, 0x00


	//----- nvinfo : EIATTR_KPARAM_INFO
	.align		4
.L_11:
        /*0018*/ 	.byte	0x04, 0x17
        /*001a*/ 	.short	(.L_13 - .L_12)
.L_12:
        /*001c*/ 	.word	0x00000000
        /*0020*/ 	.short	0x0002
        /*0022*/ 	.short	0x0010
        /*0024*/ 	.byte	0x00, 0xf4, 0x21, 0x00


	//----- nvinfo : EIATTR_KPARAM_INFO
	.align		4
.L_13:
        /*0028*/ 	.byte	0x04, 0x17
        /*002a*/ 	.short	(.L_15 - .L_14)
.L_14:
        /*002c*/ 	.word	0x00000000
        /*0030*/ 	.short	0x0001
        /*0032*/ 	.short	0x0008
        /*0034*/ 	.byte	0x00, 0xf4, 0x21, 0x00


	//----- nvinfo : EIATTR_KPARAM_INFO
	.align		4
.L_15:
        /*0038*/ 	.byte	0x04, 0x17
        /*003a*/ 	.short	(.L_17 - .L_16)
.L_16:
        /*003c*/ 	.word	0x00000000
        /*0040*/ 	.short	0x0000
        /*0042*/ 	.short	0x0000
        /*0044*/ 	.byte	0x00, 0xf4, 0x21, 0x00


	//----- nvinfo : EIATTR_SPARSE_MMA_MASK
	.align		4
.L_17:
        /*0048*/ 	.byte	0x03, 0x50
        /*004a*/ 	.short	0x0000


	//----- nvinfo : EIATTR_MAXREG_COUNT
	.align		4
        /*004c*/ 	.byte	0x03, 0x1b
        /*004e*/ 	.short	0x00ff


	//----- nvinfo : EIATTR_EXIT_INSTR_OFFSETS
	.align		4
        /*0050*/ 	.byte	0x04, 0x1c
        /*0052*/ 	.short	(.L_19 - .L_18)


	//   ....[0]....
.L_18:
        /*0054*/ 	.word	0x00000600


	//----- nvinfo : EIATTR_REQNTID
	.align		4
.L_19:
        /*0058*/ 	.byte	0x04, 0x10
        /*005a*/ 	.short	(.L_21 - .L_20)
.L_20:
        /*005c*/ 	.word	0x00000080
        /*0060*/ 	.word	0x00000001
        /*0064*/ 	.word	0x00000001


	//----- nvinfo : EIATTR_CBANK_PARAM_SIZE
	.align		4
.L_21:
        /*0068*/ 	.byte	0x03, 0x19
        /*006a*/ 	.short	0x001c


	//----- nvinfo : EIATTR_PARAM_CBANK
	.align		4
        /*006c*/ 	.byte	0x04, 0x0a
        /*006e*/ 	.short	(.L_23 - .L_22)
	.align		4
.L_22:
        /*0070*/ 	.word	index@(.nv.constant0.triton_poi_fused_relu_threshold_backward_9)
        /*0074*/ 	.short	0x0210
        /*0076*/ 	.short	0x001c


	//----- nvinfo : EIATTR_SW_WAR
	.align		4
.L_23:
        /*0078*/ 	.byte	0x04, 0x36
        /*007a*/ 	.short	(.L_25 - .L_24)
.L_24:
        /*007c*/ 	.word	0x00000008
.L_25:


//--------------------- .nv.callgraph             --------------------------
	.section	.nv.callgraph,"",@"SHT_CUDA_CALLGRAPH"
	.align	4
	.sectionentsize	8
	.align		4
        /*0000*/ 	.word	0x00000000
	.align		4
        /*0004*/ 	.word	0xffffffff
	.align		4
        /*0008*/ 	.word	0x00000000
	.align		4
        /*000c*/ 	.word	0xfffffffe
	.align		4
        /*0010*/ 	.word	0x00000000
	.align		4
        /*0014*/ 	.word	0xfffffffd
	.align		4
        /*0018*/ 	.word	0x00000000
	.align		4
        /*001c*/ 	.word	0xfffffffc


//--------------------- .text.triton_poi_fused_relu_threshold_backward_9 --------------------------
	.section	.text.triton_poi_fused_relu_threshold_backward_9,"ax",@progbits
	.sectionflags	@"SHF_BARRIERS=1"
	.align	128
        .global         triton_poi_fused_relu_threshold_backward_9
        .type           triton_poi_fused_relu_threshold_backward_9,@function
        .size           triton_poi_fused_relu_threshold_backward_9,(.L_x_1 - triton_poi_fused_relu_threshold_backward_9)
        .other          triton_poi_fused_relu_threshold_backward_9,@"STO_CUDA_ENTRY STV_DEFAULT"
triton_poi_fused_relu_threshold_backward_9:
.text.triton_poi_fused_relu_threshold_backward_9:
[----:B------:R-:W-:Y:S01]  /*0000*/  LDC R1, c[0x0][0x28] ;  /* 0x00000a00ff017b82 */ /* 0x000fe20000000800 */
[----:B------:R-:W1:Y:S07]  /*0010*/  S2R R22, SR_TID.X ;  /* 0x0000000000167919 */ /* 0x000e6e0000002100 */
[----:B------:R-:W2:Y:S01]  /*0020*/  LDC.64 R12, c[0x0][0x218] ;  /* 0x00008600ff0c7b82 */ /* 0x000ea20000000a00 */
[----:B------:R-:W-:Y:S01]  /*0030*/  ULDC.64 UR6, c[0x0][0x208] ;  /* 0x0000820000067ab9 */ /* 0x000fe20000000a00 */
[----:B------:R-:W3:Y:S06]  /*0040*/  S2R R0, SR_CTAID.X ;  /* 0x0000000000007919 */ /* 0x000eec0000002500 */
[----:B------:R-:W4:Y:S08]  /*0050*/  LDC.64 R20, c[0x0][0x210] ;  /* 0x00008400ff147b82 */ /* 0x000f300000000a00 */
[----:B------:R-:W5:Y:S01]  /*0060*/  S2UR UR5, SR_CgaCtaId ;  /* 0x00000000000579c3 */ /* 0x000f620000008800 */
[----:B------:R-:W-:Y:S01]  /*0070*/  UMOV UR4, 0x400 ;  /* 0x0000040000047882 */ /* 0x000fe20000000000 */
[----:B------:R-:W-:Y:S01]  /*0080*/  ULDC.64 UR8, c[0x0][0x220] ;  /* 0x0000880000087ab9 */ /* 0x000fe20000000a00 */
[----:B-1----:R-:W-:-:S02]  /*0090*/  IMAD.SHL.U32 R3, R22, 0x8, RZ ;  /* 0x0000000816037824 */ /* 0x002fc400078e00ff */
[----:B---3--:R-:W-:Y:S01]  /*00a0*/  IMAD.SHL.U32 R2, R0, 0x400, RZ ;  /* 0x0000040000027824 */ /* 0x008fe200078e00ff */
[----:B------:R-:W-:Y:S02]  /*00b0*/  SHF.R.S32.HI R5, RZ, 0x15, R0 ;  /* 0x00000015ff057819 */ /* 0x000fe40000011400 */
[----:B------:R-:W-:Y:S02]  /*00c0*/  LOP3.LUT R3, R3, 0x3f8, RZ, 0xc0, !PT ;  /* 0x000003f803037812 */ /* 0x000fe400078ec0ff */
[----:B------:R-:W-:Y:S02]  /*00d0*/  SGXT R5, R5, 0x1 ;  /* 0x000000010505781a */ /* 0x000fe40000000200 */
[----:B------:R-:W-:Y:S02]  /*00e0*/  LOP3.LUT R0, R2, R3, RZ, 0xfc, !PT ;  /* 0x0000000302007212 */ /* 0x000fe400078efcff */
[----:B------:R-:W-:Y:S02]  /*00f0*/  LOP3.LUT R4, R2, 0x4, R3, 0xfe, !PT ;  /* 0x0000000402047812 */ /* 0x000fe400078efe03 */
[C---:B------:R-:W-:Y:S01]  /*0100*/  LEA.HI R6, R5.reuse, R0, RZ, 0xb ;  /* 0x0000000005067211 */ /* 0x040fe200078f58ff */
[----:B----4-:R-:W-:Y:S01]  /*0110*/  IMAD.WIDE R24, R0, 0x4, R20 ;  /* 0x0000000400187825 */ /* 0x010fe200078e0214 */
[----:B------:R-:W-:-:S02]  /*0120*/  LEA.HI R5, R5, R4, RZ, 0xb ;  /* 0x0000000405057211 */ /* 0x000fc400078f58ff */
[----:B------:R-:W-:Y:S02]  /*0130*/  LOP3.LUT R7, R6, 0xfffff800, RZ, 0xc0, !PT ;  /* 0xfffff80006077812 */ /* 0x000fe400078ec0ff */
[----:B------:R-:W-:-:S03]  /*0140*/  LOP3.LUT R5, R5, 0xfffff800, RZ, 0xc0, !PT ;  /* 0xfffff80005057812 */ /* 0x000fc600078ec0ff */
[----:B------:R-:W-:Y:S02]  /*0150*/  IMAD.IADD R7, R0, 0x1, -R7 ;  /* 0x0000000100077824 */ /* 0x000fe400078e0a07 */
[----:B------:R-:W-:Y:S02]  /*0160*/  IMAD.IADD R17, R4, 0x1, -R5 ;  /* 0x0000000104117824 */ /* 0x000fe400078e0a05 */
[--C-:B--2---:R-:W-:Y:S02]  /*0170*/  IMAD.WIDE R8, R7, 0x4, R12.reuse ;  /* 0x0000000407087825 */ /* 0x104fe400078e020c */
[----:B------:R-:W2:Y:S02]  /*0180*/  LDG.E.128 R4, desc[UR6][R24.64] ;  /* 0x0000000618047981 */ /* 0x000ea4000c1e1d00 */
[----:B------:R-:W-:Y:S02]  /*0190*/  IMAD.WIDE R16, R17, 0x4, R12 ;  /* 0x0000000411107825 */ /* 0x000fe400078e020c */
[----:B------:R-:W2:Y:S04]  /*01a0*/  LDG.E.EL.128 R8, desc[UR6][R8.64] ;  /* 0x0000000608087981 */ /* 0x000ea8000c2e1d00 */
[----:B------:R-:W3:Y:S04]  /*01b0*/  LDG.E.128 R12, desc[UR6][R24.64+0x10] ;  /* 0x00001006180c7981 */ /* 0x000ee8000c1e1d00 */
[----:B------:R-:W3:Y:S01]  /*01c0*/  LDG.E.EL.128 R16, desc[UR6][R16.64] ;  /* 0x0000000610107981 */ /* 0x000ee2000c2e1d00 */
[----:B-----5:R-:W-:Y:S01]  /*01d0*/  UPRMT UR4, UR5, 0x654, UR4 ;  /* 0x0000065405047896 */ /* 0x020fe20008000004 */
[----:B------:R-:W-:-:S05]  /*01e0*/  IMAD.SHL.U32 R23, R22, 0x4, RZ ;  /* 0x0000000416177824 */ /* 0x000fca00078e00ff */
[----:B------:R-:W-:Y:S02]  /*01f0*/  LEA R3, R3, UR4, 0x2 ;  /* 0x0000000403037c11 */ /* 0x000fe4000f8e10ff */
[----:B------:R-:W-:-:S04]  /*0200*/  LOP3.LUT R23, R23, 0x1fc, RZ, 0xc0, !PT ;  /* 0x000001fc17177812 */ /* 0x000fc800078ec0ff */
[----:B------:R-:W-:Y:S01]  /*0210*/  LEA R22, R23, UR4, 0x2 ;  /* 0x0000000417167c11 */ /* 0x000fe2000f8e10ff */
[----:B------:R-:W-:Y:S01]  /*0220*/  ULDC.64 UR4, c[0x0][0x210] ;  /* 0x0000840000047ab9 */ /* 0x000fe20000000a00 */
[----:B------:R-:W-:Y:S02]  /*0230*/  LOP3.LUT R23, R2, R23, RZ, 0xfc, !PT ;  /* 0x0000001702177212 */ /* 0x000fe400078efcff */
[----:B------:R-:W-:-:S03]  /*0240*/  SHF.R.S32.HI R2, RZ, 0x1f, R2 ;  /* 0x0000001fff027819 */ /* 0x000fc60000011402 */
[----:B------:R-:W-:Y:S01]  /*0250*/  IMAD.WIDE R20, R23, 0x4, R20 ;  /* 0x0000000417147825 */ /* 0x000fe200078e0214 */
[----:B--2---:R-:W-:-:S03]  /*0260*/  FSETP.GEU.AND P6, PT, R7, -R11, PT ;  /* 0x8000000b0700720b */ /* 0x004fc60003fce000 */
[----:B------:R-:W-:Y:S01]  /*0270*/  FADD R7, R7, R11 ;  /* 0x0000000b07077221 */ /* 0x000fe20000000000 */
[C---:B------:R-:W-:Y:S01]  /*0280*/  FSETP.GEU.AND P5, PT, R6.reuse, -R10, PT ;  /* 0x8000000a0600720b */ /* 0x040fe20003fae000 */
[----:B------:R-:W-:Y:S01]  /*0290*/  FADD R6, R6, R10 ;  /* 0x0000000a06067221 */ /* 0x000fe20000000000 */
[C---:B------:R-:W-:Y:S01]  /*02a0*/  FSETP.GEU.AND P4, PT, R5.reuse, -R9, PT ;  /* 0x800000090500720b */ /* 0x040fe20003f8e000 */
[----:B------:R-:W-:Y:S01]  /*02b0*/  FADD R5, R5, R9 ;  /* 0x0000000905057221 */ /* 0x000fe20000000000 */
[C---:B------:R-:W-:Y:S01]  /*02c0*/  FSETP.GEU.AND P3, PT, R4.reuse, -R8, PT ;  /* 0x800000080400720b */ /* 0x040fe20003f6e000 */
[----:B------:R-:W-:Y:S01]  /*02d0*/  FADD R4, R4, R8 ;  /* 0x0000000804047221 */ /* 0x000fe20000000000 */
[----:B---3--:R-:W-:Y:S01]  /*02e0*/  FADD R11, R15, R19 ;  /* 0x000000130f0b7221 */ /* 0x008fe20000000000 */
[----:B------:R-:W-:Y:S01]  /*02f0*/  FADD R10, R14, R18 ;  /* 0x000000120e0a7221 */ /* 0x000fe20000000000 */
[----:B------:R-:W-:Y:S01]  /*0300*/  FADD R9, R13, R17 ;  /* 0x000000110d097221 */ /* 0x000fe20000000000 */
[----:B------:R-:W-:Y:S01]  /*0310*/  FSEL R7, R7, RZ, P6 ;  /* 0x000000ff07077208 */ /* 0x000fe20003000000 */
[----:B------:R-:W-:Y:S01]  /*0320*/  FADD R8, R12, R16 ;  /* 0x000000100c087221 */ /* 0x000fe20000000000 */
[----:B------:R-:W-:-:S02]  /*0330*/  FSETP.GEU.AND P2, PT, R15, -R19, PT ;  /* 0x800000130f00720b */ /* 0x000fc40003f4e000 */
[----:B------:R-:W-:Y:S02]  /*0340*/  FSETP.GEU.AND P1, PT, R14, -R18, PT ;  /* 0x800000120e00720b */ /* 0x000fe40003f2e000 */
[----:B------:R-:W-:Y:S02]  /*0350*/  FSETP.GEU.AND P0, PT, R13, -R17, PT ;  /* 0x800000110d00720b */ /* 0x000fe40003f0e000 */
[----:B------:R-:W-:Y:S02]  /*0360*/  FSETP.GEU.AND P6, PT, R12, -R16, PT ;  /* 0x800000100c00720b */ /* 0x000fe40003fce000 */
[----:B------:R-:W-:Y:S02]  /*0370*/  FSEL R6, R6, RZ, P5 ;  /* 0x000000ff06067208 */ /* 0x000fe40002800000 */
[----:B------:R-:W-:Y:S02]  /*0380*/  FSEL R5, R5, RZ, P4 ;  /* 0x000000ff05057208 */ /* 0x000fe40002000000 */
[----:B------:R-:W-:-:S02]  /*0390*/  FSEL R4, R4, RZ, P3 ;  /* 0x000000ff04047208 */ /* 0x000fc40001800000 */
[----:B------:R-:W-:Y:S02]  /*03a0*/  FSEL R11, R11, RZ, P2 ;  /* 0x000000ff0b0b7208 */ /* 0x000fe40001000000 */
[----:B------:R-:W-:Y:S01]  /*03b0*/  FSEL R10, R10, RZ, P1 ;  /* 0x000000ff0a0a7208 */ /* 0x000fe20000800000 */
[----:B------:R1:W-:Y:S01]  /*03c0*/  STS.128 [R3], R4 ;  /* 0x0000000403007388 */ /* 0x0003e20000000c00 */
[----:B------:R-:W-:Y:S02]  /*03d0*/  FSEL R9, R9, RZ, P0 ;  /* 0x000000ff09097208 */ /* 0x000fe40000000000 */
[----:B------:R-:W-:Y:S02]  /*03e0*/  FSEL R8, R8, RZ, P6 ;  /* 0x000000ff08087208 */ /* 0x000fe40003000000 */
[----:B------:R-:W-:Y:S02]  /*03f0*/  FSETP.GTU.AND P2, PT, R6, RZ, PT ;  /* 0x000000ff0600720b */ /* 0x000fe40003f4c000 */
[----:B------:R-:W-:Y:S01]  /*0400*/  FSETP.GTU.AND P3, PT, R7, RZ, PT ;  /* 0x000000ff0700720b */ /* 0x000fe20003f6c000 */
[----:B------:R2:W-:Y:S01]  /*0410*/  STS.128 [R3+0x10], R8 ;  /* 0x0000100803007388 */ /* 0x0005e20000000c00 */
[----:B------:R-:W-:Y:S01]  /*0420*/  BAR.SYNC.DEFER_BLOCKING 0x0 ;  /* 0x0000000000007b1d */ /* 0x000fe20000010000 */
[----:B------:R-:W-:-:S02]  /*0430*/  FSETP.GTU.AND P1, PT, R5, RZ, PT ;  /* 0x000000ff0500720b */ /* 0x000fc40003f2c000 */
[----:B------:R-:W-:Y:S02]  /*0440*/  FSETP.GTU.AND P0, PT, R4, RZ, PT ;  /* 0x000000ff0400720b */ /* 0x000fe40003f0c000 */
[----:B------:R-:W-:Y:S02]  /*0450*/  SEL R25, RZ, 0x1, P2 ;  /* 0x00000001ff197807 */ /* 0x000fe40001000000 */
[----:B-1----:R-:W-:Y:S02]  /*0460*/  SEL R4, RZ, 0x1, P3 ;  /* 0x00000001ff047807 */ /* 0x002fe40001800000 */
[----:B------:R-:W-:Y:S02]  /*0470*/  FSETP.GTU.AND P4, PT, R10, RZ, PT ;  /* 0x000000ff0a00720b */ /* 0x000fe40003f8c000 */
[----:B------:R-:W-:Y:S02]  /*0480*/  FSETP.GTU.AND P2, PT, R11, RZ, PT ;  /* 0x000000ff0b00720b */ /* 0x000fe40003f4c000 */
[----:B--2---:R-:W-:-:S02]  /*0490*/  SEL R10, RZ, 0x1, P1 ;  /* 0x00000001ff0a7807 */ /* 0x004fc40000800000 */
[----:B------:R-:W-:Y:S02]  /*04a0*/  SEL R5, RZ, 0x1, P0 ;  /* 0x00000001ff057807 */ /* 0x000fe40000000000 */
[----:B------:R-:W-:Y:S02]  /*04b0*/  FSETP.GTU.AND P1, PT, R9, RZ, PT ;  /* 0x000000ff0900720b */ /* 0x000fe40003f2c000 */
[----:B------:R-:W-:Y:S02]  /*04c0*/  FSETP.GTU.AND P0, PT, R8, RZ, PT ;  /* 0x000000ff0800720b */ /* 0x000fe40003f0c000 */
[----:B------:R-:W-:Y:S02]  /*04d0*/  PRMT R3, R25, 0x3340, R4 ;  /* 0x0000334019037816 */ /* 0x000fe40000000004 */
[----:B------:R-:W-:Y:S01]  /*04e0*/  SEL R7, RZ, 0x1, P4 ;  /* 0x00000001ff077807 */ /* 0x000fe20002000000 */
[----:B------:R-:W1:Y:S01]  /*04f0*/  LDS.128 R12, [R22] ;  /* 0x00000000160c7984 */ /* 0x000e620000000c00 */
[----:B------:R-:W-:-:S02]  /*0500*/  SEL R4, RZ, 0x1, P2 ;  /* 0x00000001ff047807 */ /* 0x000fc40001000000 */
[----:B------:R-:W-:Y:S01]  /*0510*/  PRMT R10, R5, 0x3340, R10 ;  /* 0x00003340050a7816 */ /* 0x000fe2000000000a */
[----:B------:R-:W2:Y:S01]  /*0520*/  LDS.128 R16, [R22+0x800] ;  /* 0x0008000016107984 */ /* 0x000ea20000000c00 */
[----:B------:R-:W-:Y:S02]  /*0530*/  SEL R5, RZ, 0x1, P1 ;  /* 0x00000001ff057807 */ /* 0x000fe40000800000 */
[----:B------:R-:W-:Y:S02]  /*0540*/  SEL R8, RZ, 0x1, P0 ;  /* 0x00000001ff087807 */ /* 0x000fe40000000000 */
[----:B------:R-:W-:Y:S02]  /*0550*/  PRMT R11, R7, 0x3340, R4 ;  /* 0x00003340070b7816 */ /* 0x000fe40000000004 */
[----:B------:R-:W-:Y:S02]  /*0560*/  LEA R4, P0, R23, UR4, 0x2 ;  /* 0x0000000417047c11 */ /* 0x000fe4000f8010ff */
[----:B------:R-:W-:-:S02]  /*0570*/  IADD3 R6, P1, R0, UR8, RZ ;  /* 0x0000000800067c10 */ /* 0x000fc4000ff3e0ff */
[----:B------:R-:W-:Y:S02]  /*0580*/  PRMT R8, R8, 0x3340, R5 ;  /* 0x0000334008087816 */ /* 0x000fe40000000005 */
[----:B------:R-:W-:Y:S02]  /*0590*/  LEA.HI.X R5, R23, UR5, R2, 0x2, P0 ;  /* 0x0000000517057c11 */ /* 0x000fe400080f1402 */
[----:B------:R-:W-:Y:S02]  /*05a0*/  LEA.HI.X.SX32 R7, R0, UR9, 0x1, P1 ;  /* 0x0000000900077c11 */ /* 0x000fe400088f0eff */
[----:B------:R-:W-:Y:S02]  /*05b0*/  PRMT R10, R10, 0x5410, R3 ;  /* 0x000054100a0a7816 */ /* 0x000fe40000000003 */
[----:B------:R-:W-:Y:S01]  /*05c0*/  PRMT R11, R8, 0x5410, R11 ;  /* 0x00005410080b7816 */ /* 0x000fe2000000000b */
[----:B-1----:R-:W-:Y:S04]  /*05d0*/  STG.E.128 desc[UR6][R20.64], R12 ;  /* 0x0000000c14007986 */ /* 0x002fe8000c101d06 */
[----:B--2---:R-:W-:Y:S04]  /*05e0*/  STG.E.128 desc[UR6][R4.64+0x800], R16 ;  /* 0x0008001004007986 */ /* 0x004fe8000c101d06 */
[----:B------:R-:W-:Y:S01]  /*05f0*/  STG.E.64 desc[UR6][R6.64], R10 ;  /* 0x0000000a06007986 */ /* 0x000fe2000c101b06 */
[----:B------:R-:W-:Y:S05]  /*0600*/  EXIT ;  /* 0x000000000000794d */ /* 0x000fea0003800000 */
.L_x_0:
[----:B------:R-:W-:-:S00]  /*0610*/  BRA `(.L_x_0) ;  /* 0xfffffffc00fc7947 */ /* 0x000fc0000383ffff */
[----:B------:R-:W-:-:S00]  /*0620*/  NOP ;  /* 0x0000000000007918 */ /* 0x000fc00000000000 */
        /* <DEDUP_REMOVED lines=13> */
.L_x_1:


//--------------------- .nv.shared.triton_poi_fused_relu_threshold_backward_9 --------------------------
	.section	.nv.shared.triton_poi_fused_relu_threshold_backward_9,"aw",@nobits
	.sectionflags	@""
	.align	16
	.zero		1024


//--------------------- .nv.constant0.triton_poi_fused_relu_threshold_backward_9 --------------------------
	.section	.nv.constant0.triton_poi_fused_relu_threshold_backward_9,"a",@progbits
	.sectionflags	@""
	.align	4
.nv.constant0.triton_poi_fused_relu_threshold_backward_9:
	.zero		556
